	.headerflags	@"EF_CUDA_TEXMODE_UNIFIED EF_CUDA_64BIT_ADDRESS EF_CUDA_ACCELERATORS EF_CUDA_SM90 EF_CUDA_VIRTUAL_SM(EF_CUDA_SM90)"
	.elftype	@"ET_EXEC"


//--------------------- .nv.info                  --------------------------
	.section	.nv.info,"",@"SHT_CUDA_INFO"
	.align	4


	//----- nvinfo : EIATTR_REGCOUNT
	.align		4
        /*0000*/ 	.byte	0x04, 0x2f
        /*0002*/ 	.short	(.L_3 - .L_2)
	.align		4
.L_2:
        /*0004*/ 	.word	index@(triton_poi_fused__native_batch_norm_legit_no_training_hardtanh_mean_25)
        /*0008*/ 	.word	0x0000001b


	//----- nvinfo : EIATTR_MIN_STACK_SIZE
	.align		4
.L_3:
        /*000c*/ 	.byte	0x04, 0x12
        /*000e*/ 	.short	(.L_5 - .L_4)
	.align		4
.L_4:
        /*0010*/ 	.word	index@(triton_poi_fused__native_batch_norm_legit_no_training_hardtanh_mean_25)
        /*0014*/ 	.word	0x00000000


	//----- nvinfo : EIATTR_FRAME_SIZE
	.align		4
.L_5:
        /*0018*/ 	.byte	0x04, 0x11
        /*001a*/ 	.short	(.L_7 - .L_6)
	.align		4
.L_6:
        /*001c*/ 	.word	index@(triton_poi_fused__native_batch_norm_legit_no_training_hardtanh_mean_25)
        /*0020*/ 	.word	0x00000000


	//----- nvinfo : EIATTR_MIN_STACK_SIZE
	.align		4
.L_7:
        /*0024*/ 	.byte	0x04, 0x12
        /*0026*/ 	.short	(.L_9 - .L_8)
	.align		4
.L_8:
        /*0028*/ 	.word	index@(triton_poi_fused__native_batch_norm_legit_no_training_hardtanh_mean_25)
        /*002c*/ 	.word	0x00000000
.L_9:


//--------------------- .nv.info.triton_poi_fused__native_batch_norm_legit_no_training_hardtanh_mean_25 --------------------------
	.section	.nv.info.triton_poi_fused__native_batch_norm_legit_no_training_hardtanh_mean_25,"",@"SHT_CUDA_INFO"
	.sectionflags	@""
	.align	4


	//----- nvinfo : EIATTR_CUDA_API_VERSION
	.align		4
        /*0000*/ 	.byte	0x04, 0x37
        /*0002*/ 	.short	(.L_11 - .L_10)
.L_10:
        /*0004*/ 	.word	0x0000007c


	//----- nvinfo : EIATTR_KPARAM_INFO
	.align		4
.L_11:
        /*0008*/ 	.byte	0x04, 0x17
        /*000a*/ 	.short	(.L_13 - .L_12)
.L_12:
        /*000c*/ 	.word	0x00000000
        /*0010*/ 	.short	0x0006
        /*0012*/ 	.short	0x0030
        /*0014*/ 	.byte	0x00, 0xf0, 0x11, 0x00


	//----- nvinfo : EIATTR_KPARAM_INFO
	.align		4
.L_13:
        /*0018*/ 	.byte	0x04, 0x17
        /*001a*/ 	.short	(.L_15 - .L_14)
.L_14:
        /*001c*/ 	.word	0x00000000
        /*0020*/ 	.short	0x0005
        /*0022*/ 	.short	0x0028
        /*0024*/ 	.byte	0x00, 0xf4, 0x21, 0x00


	//----- nvinfo : EIATTR_KPARAM_INFO
	.align		4
.L_15:
        /*0028*/ 	.byte	0x04, 0x17
        /*002a*/ 	.short	(.L_17 - .L_16)
.L_16:
        /*002c*/ 	.word	0x00000000
        /*0030*/ 	.short	0x0004
        /*0032*/ 	.short	0x0020
        /*0034*/ 	.byte	0x00, 0xf4, 0x21, 0x00


	//----- nvinfo : EIATTR_KPARAM_INFO
	.align		4
.L_17:
        /*0038*/ 	.byte	0x04, 0x17
        /*003a*/ 	.short	(.L_19 - .L_18)
.L_18:
        /*003c*/ 	.word	0x00000000
        /*0040*/ 	.short	0x0003
        /*0042*/ 	.short	0x0018
        /*0044*/ 	.byte	0x00, 0xf4, 0x21, 0x00


	//----- nvinfo : EIATTR_KPARAM_INFO
	.align		4
.L_19:
        /*0048*/ 	.byte	0x04, 0x17
        /*004a*/ 	.short	(.L_21 - .L_20)
.L_20:
        /*004c*/ 	.word	0x00000000
        /*0050*/ 	.short	0x0002
        /*0052*/ 	.short	0x0010
        /*0054*/ 	.byte	0x00, 0xf4, 0x21, 0x00


	//----- nvinfo : EIATTR_KPARAM_INFO
	.align		4
.L_21:
        /*0058*/ 	.byte	0x04, 0x17
        /*005a*/ 	.short	(.L_23 - .L_22)
.L_22:
        /*005c*/ 	.word	0x00000000
        /*0060*/ 	.short	0x0001
        /*0062*/ 	.short	0x0008
        /*0064*/ 	.byte	0x00, 0xf4, 0x21, 0x00


	//----- nvinfo : EIATTR_KPARAM_INFO
	.align		4
.L_23:
        /*0068*/ 	.byte	0x04, 0x17
        /*006a*/ 	.short	(.L_25 - .L_24)
.L_24:
        /*006c*/ 	.word	0x00000000
        /*0070*/ 	.short	0x0000
        /*0072*/ 	.short	0x0000
        /*0074*/ 	.byte	0x00, 0xf4, 0x21, 0x00


	//----- nvinfo : EIATTR_SPARSE_MMA_MASK
	.align		4
.L_25:
        /*0078*/ 	.byte	0x03, 0x50
        /*007a*/ 	.short	0x0000


	//----- nvinfo : EIATTR_MAXREG_COUNT
	.align		4
        /*007c*/ 	.byte	0x03, 0x1b
        /*007e*/ 	.short	0x00ff


	//----- nvinfo : EIATTR_EXIT_INSTR_OFFSETS
	.align		4
        /*0080*/ 	.byte	0x04, 0x1c
        /*0082*/ 	.short	(.L_27 - .L_26)


	//   ....[0]....
.L_26:
        /*0084*/ 	.word	0x000005a0


	//   ....[1]....
        /*0088*/ 	.word	0x000005d0


	//----- nvinfo : EIATTR_REQNTID
	.align		4
.L_27:
        /*008c*/ 	.byte	0x04, 0x10
        /*008e*/ 	.short	(.L_29 - .L_28)
.L_28:
        /*0090*/ 	.word	0x00000080
        /*0094*/ 	.word	0x00000001
        /*0098*/ 	.word	0x00000001


	//----- nvinfo : EIATTR_CBANK_PARAM_SIZE
	.align		4
.L_29:
        /*009c*/ 	.byte	0x03, 0x19
        /*009e*/ 	.short	0x0034


	//----- nvinfo : EIATTR_PARAM_CBANK
	.align		4
        /*00a0*/ 	.byte	0x04, 0x0a
        /*00a2*/ 	.short	(.L_31 - .L_30)
	.align		4
.L_30:
        /*00a4*/ 	.word	index@(.nv.constant0.triton_poi_fused__native_batch_norm_legit_no_training_hardtanh_mean_25)
        /*00a8*/ 	.short	0x0210
        /*00aa*/ 	.short	0x0034


	//----- nvinfo : EIATTR_SW_WAR
	.align		4
.L_31:
        /*00ac*/ 	.byte	0x04, 0x36
        /*00ae*/ 	.short	(.L_33 - .L_32)
.L_32:
        /*00b0*/ 	.word	0x00000008
.L_33:


//--------------------- .nv.callgraph             --------------------------
	.section	.nv.callgraph,"",@"SHT_CUDA_CALLGRAPH"
	.align	4
	.sectionentsize	8
	.align		4
        /*0000*/ 	.word	0x00000000
	.align		4
        /*0004*/ 	.word	0xffffffff
	.align		4
        /*0008*/ 	.word	0x00000000
	.align		4
        /*000c*/ 	.word	0xfffffffe
	.align		4
        /*0010*/ 	.word	0x00000000
	.align		4
        /*0014*/ 	.word	0xfffffffd
	.align		4
        /*0018*/ 	.word	0x00000000
	.align		4
        /*001c*/ 	.word	0xfffffffc


//--------------------- .nv.constant4             --------------------------
	.section	.nv.constant4,"a",@progbits
	.align	8
	.align		8
.nv.constant4:
        /*0000*/ 	.dword	_$_str
	.align		8
        /*0008*/ 	.dword	_$_str_$_2


//--------------------- .text.triton_poi_fused__native_batch_norm_legit_no_training_hardtanh_mean_25 --------------------------
	.section	.text.triton_poi_fused__native_batch_norm_legit_no_training_hardtanh_mean_25,"ax",@progbits
	.align	128
        .global         triton_poi_fused__native_batch_norm_legit_no_training_hardtanh_mean_25
        .type           triton_poi_fused__native_batch_norm_legit_no_training_hardtanh_mean_25,@function
        .size           triton_poi_fused__native_batch_norm_legit_no_training_hardtanh_mean_25,(.L_x_1 - triton_poi_fused__native_batch_norm_legit_no_training_hardtanh_mean_25)
        .other          triton_poi_fused__native_batch_norm_legit_no_training_hardtanh_mean_25,@"STO_CUDA_ENTRY STV_DEFAULT"
triton_poi_fused__native_batch_norm_legit_no_training_hardtanh_mean_25:
.text.triton_poi_fused__native_batch_norm_legit_no_training_hardtanh_mean_25:
[----:B------:R-:W0:Y:S01]  /*0000*/  LDC R1, c[0x0][0x28] ;  /* 0x00000a00ff017b82 */ /* 0x000e220000000800 */
[----:B------:R-:W1:Y:S07]  /*0010*/  S2R R0, SR_TID.X ;  /* 0x0000000000007919 */ /* 0x000e6e0000002100 */
[----:B------:R-:W2:Y:S01]  /*0020*/  LDC.64 R10, c[0x0][0x220] ;  /* 0x00008800ff0a7b82 */ /* 0x000ea20000000a00 */
[----:B------:R-:W-:Y:S01]  /*0030*/  CS2R R6, SRZ ;  /* 0x0000000000067805 */ /* 0x000fe2000001ff00 */
[----:B------:R-:W-:Y:S01]  /*0040*/  ULDC.64 UR4, c[0x0][0x208] ;  /* 0x0000820000047ab9 */ /* 0x000fe20000000a00 */
[----:B------:R-:W3:Y:S05]  /*0050*/  S2R R3, SR_CTAID.X ;  /* 0x0000000000037919 */ /* 0x000eea0000002500 */
[----:B------:R-:W4:Y:S08]  /*0060*/  LDC.64 R14, c[0x0][0x218] ;  /* 0x00008600ff0e7b82 */ /* 0x000f300000000a00 */
[----:B------:R-:W5:Y:S08]  /*0070*/  LDC.64 R4, c[0x0][0x230] ;  /* 0x00008c00ff047b82 */ /* 0x000f700000000a00 */
[----:B------:R-:W5:Y:S01]  /*0080*/  LDC.64 R8, c[0x0][0x210] ;  /* 0x00008400ff087b82 */ /* 0x000f620000000a00 */
[----:B-1----:R-:W-:-:S04]  /*0090*/  LOP3.LUT R0, R0, 0x7f, RZ, 0xc0, !PT ;  /* 0x0000007f00007812 */ /* 0x002fc800078ec0ff */
[----:B---3--:R-:W-:-:S04]  /*00a0*/  LEA R0, R3, R0, 0x7 ;  /* 0x0000000003007211 */ /* 0x008fc800078e38ff */
[C---:B------:R-:W-:Y:S01]  /*00b0*/  ISETP.GE.AND P0, PT, R0.reuse, 0x1400, PT ;  /* 0x000014000000780c */ /* 0x040fe20003f06270 */
[----:B------:R-:W-:-:S05]  /*00c0*/  IMAD.HI R2, R0, 0x66666667, RZ ;  /* 0x6666666700027827 */ /* 0x000fca00078e02ff */
[----:B------:R-:W-:-:S04]  /*00d0*/  SHF.R.U32.HI R3, RZ, 0x1f, R2 ;  /* 0x0000001fff037819 */ /* 0x000fc80000011602 */
[----:B------:R-:W-:Y:S02]  /*00e0*/  LEA.HI.SX32 R13, R2, R3, 0x17 ;  /* 0x00000003020d7211 */ /* 0x000fe400078fbaff */
[----:B------:R-:W1:Y:S03]  /*00f0*/  LDC.64 R2, c[0x0][0x228] ;  /* 0x00008a00ff027b82 */ /* 0x000e660000000a00 */
[----:B------:R-:W-:-:S04]  /*0100*/  IMAD R17, R13, -0x500, R0 ;  /* 0xfffffb000d117824 */ /* 0x000fc800078e0200 */
[----:B--2---:R-:W-:-:S05]  /*0110*/  IMAD.WIDE R10, R17, 0x4, R10 ;  /* 0x00000004110a7825 */ /* 0x004fca00078e020a */
[----:B------:R2:W3:Y:S01]  /*0120*/  @!P0 LDG.E.EL R6, desc[UR4][R10.64] ;  /* 0x000000040a068981 */ /* 0x0004e2000c2e1900 */
[----:B------:R-:W-:Y:S01]  /*0130*/  IMAD R13, R13, 0x1400, R17 ;  /* 0x000014000d0d7824 */ /* 0x000fe200078e0211 */
[----:B------:R-:W-:Y:S01]  /*0140*/  HFMA2.MMA R18, -RZ, RZ, 0, 0 ;  /* 0x00000000ff127435 */ /* 0x000fe200000001ff */
[----:B----4-:R-:W-:-:S04]  /*0150*/  IMAD.WIDE R14, R17, 0x4, R14 ;  /* 0x00000004110e7825 */ /* 0x010fc800078e020e */
[----:B-----5:R-:W-:-:S04]  /*0160*/  IMAD.WIDE R4, R17, 0x4, R4 ;  /* 0x0000000411047825 */ /* 0x020fc800078e0204 */
[----:B-1----:R-:W-:Y:S01]  /*0170*/  IMAD.WIDE R2, R17, 0x4, R2 ;  /* 0x0000000411027825 */ /* 0x002fe200078e0202 */
[----:B------:R-:W-:Y:S01]  /*0180*/  IADD3 R17, R13, 0x500, RZ ;  /* 0x000005000d117810 */ /* 0x000fe20007ffe0ff */
[----:B------:R1:W4:Y:S01]  /*0190*/  @!P0 LDG.E.EL R7, desc[UR4][R14.64] ;  /* 0x000000040e078981 */ /* 0x000322000c2e1900 */
[----:B------:R-:W-:Y:S01]  /*01a0*/  IADD3 R19, R13, 0xa00, RZ ;  /* 0x00000a000d137810 */ /* 0x000fe20007ffe0ff */
[----:B------:R-:W-:Y:S01]  /*01b0*/  IMAD.MOV.U32 R16, RZ, RZ, RZ ;  /* 0x000000ffff107224 */ /* 0x000fe200078e00ff */
[----:B------:R-:W-:Y:S01]  /*01c0*/  IADD3 R23, R13, 0xf00, RZ ;  /* 0x00000f000d177810 */ /* 0x000fe20007ffe0ff */
[----:B0-2---:R-:W-:-:S04]  /*01d0*/  IMAD.WIDE R10, R13, 0x4, R8 ;  /* 0x000000040d0a7825 */ /* 0x005fc800078e0208 */
[--C-:B------:R-:W-:Y:S01]  /*01e0*/  IMAD.WIDE R12, R17, 0x4, R8.reuse ;  /* 0x00000004110c7825 */ /* 0x100fe200078e0208 */
[----:B------:R0:W4:Y:S03]  /*01f0*/  @!P0 LDG.E R18, desc[UR4][R10.64] ;  /* 0x000000040a128981 */ /* 0x000126000c1e1900 */
[----:B------:R-:W-:Y:S01]  /*0200*/  IMAD.MOV.U32 R20, RZ, RZ, RZ ;  /* 0x000000ffff147224 */ /* 0x000fe200078e00ff */
[----:B------:R-:W2:Y:S01]  /*0210*/  @!P0 LDG.E R16, desc[UR4][R12.64] ;  /* 0x000000040c108981 */ /* 0x000ea2000c1e1900 */
[----:B-1----:R-:W-:Y:S01]  /*0220*/  IMAD.WIDE R14, R19, 0x4, R8 ;  /* 0x00000004130e7825 */ /* 0x002fe200078e0208 */
[----:B------:R-:W-:-:S03]  /*0230*/  MOV R24, RZ ;  /* 0x000000ff00187202 */ /* 0x000fc60000000f00 */
[----:B------:R-:W-:Y:S01]  /*0240*/  IMAD.WIDE R22, R23, 0x4, R8 ;  /* 0x0000000417167825 */ /* 0x000fe200078e0208 */
[----:B------:R-:W-:Y:S01]  /*0250*/  CS2R R8, SRZ ;  /* 0x0000000000087805 */ /* 0x000fe2000001ff00 */
[----:B------:R-:W5:Y:S04]  /*0260*/  @!P0 LDG.E R20, desc[UR4][R14.64] ;  /* 0x000000040e148981 */ /* 0x000f68000c1e1900 */
[----:B------:R-:W5:Y:S04]  /*0270*/  @!P0 LDG.E R24, desc[UR4][R22.64] ;  /* 0x0000000416188981 */ /* 0x000f68000c1e1900 */
[----:B------:R1:W5:Y:S04]  /*0280*/  @!P0 LDG.E.EL R9, desc[UR4][R2.64] ;  /* 0x0000000402098981 */ /* 0x000368000c2e1900 */
[----:B------:R1:W5:Y:S01]  /*0290*/  @!P0 LDG.E.EL R8, desc[UR4][R4.64] ;  /* 0x0000000404088981 */ /* 0x000362000c2e1900 */
[----:B0-----:R-:W-:Y:S01]  /*02a0*/  HFMA2.MMA R11, -RZ, RZ, 1.625, 0 ;  /* 0x3e800000ff0b7435 */ /* 0x001fe200000001ff */
[----:B---3--:R-:W-:-:S04]  /*02b0*/  FADD R6, R6, 9.9999997473787516356e-06 ;  /* 0x3727c5ac06067421 */ /* 0x008fc80000000000 */
[----:B------:R-:W0:Y:S02]  /*02c0*/  MUFU.SQRT R10, R6 ;  /* 0x00000006000a7308 */ /* 0x000e240000002000 */
[C---:B0-----:R-:W-:Y:S02]  /*02d0*/  FSETP.GT.AND P1, PT, R10.reuse, 8.50705917302346158658e+37, PT ;  /* 0x7e8000000a00780b */ /* 0x041fe40003f24000 */
[----:B------:R-:W-:-:S11]  /*02e0*/  FSETP.GEU.AND P2, PT, R10, 1.175494350822287508e-38, PT ;  /* 0x008000000a00780b */ /* 0x000fd60003f4e000 */
[----:B------:R-:W-:-:S04]  /*02f0*/  @P1 FMUL R10, R10, 0.25 ;  /* 0x3e8000000a0a1820 */ /* 0x000fc80000400000 */
[----:B------:R-:W-:-:S06]  /*0300*/  @!P2 FMUL R10, R10, 16777216 ;  /* 0x4b8000000a0aa820 */ /* 0x000fcc0000400000 */
[----:B------:R-:W0:Y:S01]  /*0310*/  MUFU.RCP R10, R10 ;  /* 0x0000000a000a7308 */ /* 0x000e220000001000 */
[----:B------:R-:W-:Y:S01]  /*0320*/  FSEL R11, R11, 1, P1 ;  /* 0x3f8000000b0b7808 */ /* 0x000fe20000800000 */
[----:B----4-:R-:W-:-:S04]  /*0330*/  FADD R18, -R7, R18 ;  /* 0x0000001207127221 */ /* 0x010fc80000000100 */
[----:B------:R-:W-:Y:S01]  /*0340*/  @!P2 FMUL R11, R11, 16777216 ;  /* 0x4b8000000b0ba820 */ /* 0x000fe20000400000 */
[--C-:B--2---:R-:W-:Y:S01]  /*0350*/  FADD R16, R16, -R7.reuse ;  /* 0x8000000710107221 */ /* 0x104fe20000000000 */
[----:B-----5:R-:W-:Y:S02]  /*0360*/  FADD R20, R20, -R7 ;  /* 0x8000000714147221 */ /* 0x020fe40000000000 */
[----:B0-----:R-:W-:-:S04]  /*0370*/  FMUL R11, R10, R11 ;  /* 0x0000000b0a0b7220 */ /* 0x001fc80000400000 */
[C---:B-1----:R-:W-:Y:S01]  /*0380*/  FMUL R3, R11.reuse, R18 ;  /* 0x000000120b037220 */ /* 0x042fe20000400000 */
[C---:B------:R-:W-:Y:S01]  /*0390*/  FMUL R5, R11.reuse, R16 ;  /* 0x000000100b057220 */ /* 0x040fe20000400000 */
[----:B------:R-:W-:Y:S01]  /*03a0*/  FADD R24, R24, -R7 ;  /* 0x8000000718187221 */ /* 0x000fe20000000000 */
[----:B------:R-:W-:Y:S01]  /*03b0*/  FMUL R7, R11, R20 ;  /* 0x000000140b077220 */ /* 0x000fe20000400000 */
[-CC-:B------:R-:W-:Y:S01]  /*03c0*/  FFMA R3, R3, R9.reuse, R8.reuse ;  /* 0x0000000903037223 */ /* 0x180fe20000000008 */
[-CC-:B------:R-:W-:Y:S01]  /*03d0*/  FFMA R5, R5, R9.reuse, R8.reuse ;  /* 0x0000000905057223 */ /* 0x180fe20000000008 */
[----:B------:R-:W-:Y:S01]  /*03e0*/  FMUL R11, R11, R24 ;  /* 0x000000180b0b7220 */ /* 0x000fe20000400000 */
[-CC-:B------:R-:W-:Y:S02]  /*03f0*/  FFMA R7, R7, R9.reuse, R8.reuse ;  /* 0x0000000907077223 */ /* 0x180fe40000000008 */
[----:B------:R-:W-:Y:S02]  /*0400*/  FSETP.GTU.AND P1, PT, R3, RZ, PT ;  /* 0x000000ff0300720b */ /* 0x000fe40003f2c000 */
[----:B------:R-:W-:Y:S01]  /*0410*/  FSETP.GTU.AND P2, PT, R5, RZ, PT ;  /* 0x000000ff0500720b */ /* 0x000fe20003f4c000 */
[----:B------:R-:W-:Y:S01]  /*0420*/  FFMA R11, R11, R9, R8 ;  /* 0x000000090b0b7223 */ /* 0x000fe20000000008 */
[----:B------:R-:W-:-:S02]  /*0430*/  FSEL R4, R3, RZ, P1 ;  /* 0x000000ff03047208 */ /* 0x000fc40000800000 */
[----:B------:R-:W-:Y:S01]  /*0440*/  FSETP.GTU.AND P1, PT, R7, RZ, PT ;  /* 0x000000ff0700720b */ /* 0x000fe20003f2c000 */
[----:B------:R-:W0:Y:S01]  /*0450*/  LDC.64 R2, c[0x0][0x238] ;  /* 0x00008e00ff027b82 */ /* 0x000e220000000a00 */
[----:B------:R-:W-:Y:S02]  /*0460*/  FSEL R5, R5, RZ, P2 ;  /* 0x000000ff05057208 */ /* 0x000fe40001000000 */
[----:B------:R-:W-:Y:S02]  /*0470*/  FSETP.GEU.AND P5, PT, R4, 6, PT ;  /* 0x40c000000400780b */ /* 0x000fe40003fae000 */
[----:B------:R-:W-:Y:S02]  /*0480*/  FSETP.GTU.AND P2, PT, R11, RZ, PT ;  /* 0x000000ff0b00720b */ /* 0x000fe40003f4c000 */
[----:B------:R-:W-:Y:S02]  /*0490*/  FSEL R7, R7, RZ, P1 ;  /* 0x000000ff07077208 */ /* 0x000fe40000800000 */
[----:B------:R-:W-:-:S02]  /*04a0*/  FSETP.GEU.AND P4, PT, R5, 6, PT ;  /* 0x40c000000500780b */ /* 0x000fc40003f8e000 */
[----:B------:R-:W-:Y:S02]  /*04b0*/  FSEL R11, R11, RZ, P2 ;  /* 0x000000ff0b0b7208 */ /* 0x000fe40001000000 */
[----:B------:R-:W-:Y:S02]  /*04c0*/  FSETP.GEU.AND P1, PT, R7, 6, PT ;  /* 0x40c000000700780b */ /* 0x000fe40003f2e000 */
[C---:B------:R-:W-:Y:S02]  /*04d0*/  FSETP.NAN.AND P6, PT, R4.reuse, R4, PT ;  /* 0x000000040400720b */ /* 0x040fe40003fc8000 */
[----:B------:R-:W-:Y:S02]  /*04e0*/  FSETP.GEU.AND P2, PT, R11, 6, PT ;  /* 0x40c000000b00780b */ /* 0x000fe40003f4e000 */
[----:B------:R-:W-:Y:S02]  /*04f0*/  FSETP.NAN.AND P3, PT, R5, R5, PT ;  /* 0x000000050500720b */ /* 0x000fe40003f68000 */
[----:B------:R-:W-:-:S02]  /*0500*/  @P5 FSEL R4, R4, 6, P6 ;  /* 0x40c0000004045808 */ /* 0x000fc40003000000 */
[----:B------:R-:W-:Y:S02]  /*0510*/  FSETP.NAN.AND P5, PT, R7, R7, PT ;  /* 0x000000070700720b */ /* 0x000fe40003fa8000 */
[----:B------:R-:W-:Y:S02]  /*0520*/  @P4 FSEL R5, R5, 6, P3 ;  /* 0x40c0000005054808 */ /* 0x000fe40001800000 */
[----:B------:R-:W-:Y:S02]  /*0530*/  FSETP.NAN.AND P3, PT, R11, R11, PT ;  /* 0x0000000b0b00720b */ /* 0x000fe40003f68000 */
[----:B------:R-:W-:Y:S01]  /*0540*/  @P1 FSEL R7, R7, 6, P5 ;  /* 0x40c0000007071808 */ /* 0x000fe20002800000 */
[----:B------:R-:W-:Y:S01]  /*0550*/  FADD R4, R5, R4 ;  /* 0x0000000405047221 */ /* 0x000fe20000000000 */
[----:B------:R-:W-:-:S03]  /*0560*/  @P2 FSEL R11, R11, 6, P3 ;  /* 0x40c000000b0b2808 */ /* 0x000fc60001800000 */
[----:B------:R-:W-:Y:S01]  /*0570*/  FADD R4, R4, R7 ;  /* 0x0000000704047221 */ /* 0x000fe20000000000 */
[----:B0-----:R-:W-:-:S04]  /*0580*/  IMAD.WIDE R2, R0, 0x4, R2 ;  /* 0x0000000400027825 */ /* 0x001fc800078e0202 */
[----:B------:R-:W-:Y:S01]  /*0590*/  FADD R4, R4, R11 ;  /* 0x0000000b04047221 */ /* 0x000fe20000000000 */
[----:B------:R-:W-:Y:S06]  /*05a0*/  @P0 EXIT ;  /* 0x000000000000094d */ /* 0x000fec0003800000 */
[----:B------:R-:W-:-:S05]  /*05b0*/  FMUL R5, R4, 0.25 ;  /* 0x3e80000004057820 */ /* 0x000fca0000400000 */
[----:B------:R-:W-:Y:S01]  /*05c0*/  STG.E desc[UR4][R2.64], R5 ;  /* 0x0000000502007986 */ /* 0x000fe2000c101904 */
[----:B------:R-:W-:Y:S05]  /*05d0*/  EXIT ;  /* 0x000000000000794d */ /* 0x000fea0003800000 */
.L_x_0:
[----:B------:R-:W-:-:S00]  /*05e0*/  BRA `(.L_x_0) ;  /* 0xfffffffc00fc7947 */ /* 0x000fc0000383ffff */
[----:B------:R-:W-:-:S00]  /*05f0*/  NOP ;  /* 0x0000000000007918 */ /* 0x000fc00000000000 */
        /* <DEDUP_REMOVED lines=8> */
.L_x_1:


//--------------------- .nv.global.init           --------------------------
	.section	.nv.global.init,"aw",@progbits
.nv.global.init:
	.type		_$_str,@object
	.size		_$_str,(_$_str_$_2 - _$_str)
_$_str:
        /*0000*/ 	.byte	0x5f, 0x5f, 0x43, 0x55, 0x44, 0x41, 0x5f, 0x46, 0x54, 0x5a, 0x00
	.type		_$_str_$_2,@object
	.size		_$_str_$_2,(.L_1 - _$_str_$_2)
_$_str_$_2:
        /*000b*/ 	.byte	0x5f, 0x5f, 0x43, 0x55, 0x44, 0x41, 0x5f, 0x50, 0x52, 0x45, 0x43, 0x5f, 0x53, 0x51, 0x52, 0x54
        /*001b*/ 	.byte	0x00
.L_1:


//--------------------- .nv.constant0.triton_poi_fused__native_batch_norm_legit_no_training_hardtanh_mean_25 --------------------------
	.section	.nv.constant0.triton_poi_fused__native_batch_norm_legit_no_training_hardtanh_mean_25,"a",@progbits
	.sectionflags	@""
	.align	4
.nv.constant0.triton_poi_fused__native_batch_norm_legit_no_training_hardtanh_mean_25:
	.zero		580
